//
// Generated by NVIDIA NVVM Compiler
//
// Compiler Build ID: CL-36424714
// Cuda compilation tools, release 13.0, V13.0.88
// Based on NVVM 20.0.0
//

.version 9.0
.target sm_100
.address_size 64

	// .globl	_Z9Array_sumPiS_
.global .attribute(.managed) .align 4 .u32 sum;

.visible .entry _Z9Array_sumPiS_(
	.param .u64 .ptr .align 1 _Z9Array_sumPiS__param_0,
	.param .u64 .ptr .align 1 _Z9Array_sumPiS__param_1
)
{
	.reg .pred 	%p<2>;
	.reg .b32 	%r<5>;
	.reg .b64 	%rd<7>;

	ld.param.u64 	%rd1, [_Z9Array_sumPiS__param_0];
	ld.param.u64 	%rd2, [_Z9Array_sumPiS__param_1];
	cvta.to.global.u64 	%rd3, %rd2;
	mov.u32 	%r1, %tid.x;
	ld.global.u32 	%r2, [%rd3];
	setp.ge.s32 	%p1, %r1, %r2;
	@%p1 bra 	$L__BB0_2;
	cvta.to.global.u64 	%rd4, %rd1;
	mul.wide.u32 	%rd5, %r1, 4;
	add.s64 	%rd6, %rd4, %rd5;
	ld.global.u32 	%r3, [%rd6];
	atom.global.add.u32 	%r4, [sum], %r3;
$L__BB0_2:
	ret;

}


// ===== COMPILED SASS (sm_100) =====

	.target	sm_100

	.elftype	@"ET_EXEC"


//--------------------- .note.nv.tkinfo           --------------------------
	.section	.note.nv.tkinfo,"",@"SHT_NOTE"
	.sectionflags	@"SHF_NOTE_NV_TKINFO"
	.tkinfo
        /*0018*/ 	.word	0x00000002
        /*0030*/ 	.string	""
        /*0030*/ 	.string	"ptxas"
        /*0030*/ 	.string	"Cuda compilation tools, release 13.0, V13.0.88"
        /*0030*/ 	.string	"Build cuda_13.0.r13.0/compiler.36424714_0"
        /*0030*/ 	.string	"-arch sm_100 -m 64 "



//--------------------- .note.nv.cuinfo           --------------------------
	.section	.note.nv.cuinfo,"",@"SHT_NOTE"
	.sectionflags	@"SHF_NOTE_NV_CUINFO"
        /*0018*/ 	.short	0x0002
        /*001a*/ 	.short	0x0064
        /*001c*/ 	.short	0x0082
	.zero		2


//--------------------- .nv.info                  --------------------------
	.section	.nv.info,"",@"SHT_CUDA_INFO"
	.align	4


	//----- nvinfo : EIATTR_REGCOUNT
	.align		4
        /*0000*/ 	.byte	0x04, 0x2f
        /*0002*/ 	.short	(.L_2 - .L_1)
	.align		4
.L_1:
        /*0004*/ 	.word	index@(_Z9Array_sumPiS_)
        /*0008*/ 	.word	0x0000000a


	//----- nvinfo : EIATTR_FRAME_SIZE
	.align		4
.L_2:
        /*000c*/ 	.byte	0x04, 0x11
        /*000e*/ 	.short	(.L_4 - .L_3)
	.align		4
.L_3:
        /*0010*/ 	.word	index@(_Z9Array_sumPiS_)
        /*0014*/ 	.word	0x00000000


	//----- nvinfo : EIATTR_MIN_STACK_SIZE
	.align		4
.L_4:
        /*0018*/ 	.byte	0x04, 0x12
        /*001a*/ 	.short	(.L_6 - .L_5)
	.align		4
.L_5:
        /*001c*/ 	.word	index@(_Z9Array_sumPiS_)
        /*0020*/ 	.word	0x00000000
.L_6:


//--------------------- .nv.compat                --------------------------
	.section	.nv.compat,"",@"SHT_CUDA_COMPAT_INFO"
	.align	4
        /*0000*/ 	.byte	0x02, 0x09, 0x00, 0x00, 0x02, 0x02, 0x01, 0x00, 0x02, 0x05, 0x05, 0x00, 0x03, 0x07, 0x01, 0x01
        /*0010*/ 	.byte	0x02, 0x03, 0x00, 0x00, 0x02, 0x06, 0x01, 0x00, 0x04, 0x0b, 0x08, 0x00, 0x09, 0x00, 0x00, 0x00
        /*0020*/ 	.byte	0x00, 0x00, 0x00, 0x00


//--------------------- .nv.info._Z9Array_sumPiS_ --------------------------
	.section	.nv.info._Z9Array_sumPiS_,"",@"SHT_CUDA_INFO"
	.sectionflags	@""
	.align	4


	//----- nvinfo : EIATTR_CUDA_API_VERSION
	.align		4
        /*0000*/ 	.byte	0x04, 0x37
        /*0002*/ 	.short	(.L_8 - .L_7)
.L_7:
        /*0004*/ 	.word	0x00000082


	//----- nvinfo : EIATTR_KPARAM_INFO
	.align		4
.L_8:
        /*0008*/ 	.byte	0x04, 0x17
        /*000a*/ 	.short	(.L_10 - .L_9)
.L_9:
        /*000c*/ 	.word	0x00000000
        /*0010*/ 	.short	0x0001
        /*0012*/ 	.short	0x0008
        /*0014*/ 	.byte	0x00, 0xf5, 0x21, 0x00


	//----- nvinfo : EIATTR_KPARAM_INFO
	.align		4
.L_10:
        /*0018*/ 	.byte	0x04, 0x17
        /*001a*/ 	.short	(.L_12 - .L_11)
.L_11:
        /*001c*/ 	.word	0x00000000
        /*0020*/ 	.short	0x0000
        /*0022*/ 	.short	0x0000
        /*0024*/ 	.byte	0x00, 0xf5, 0x21, 0x00


	//----- nvinfo : EIATTR_SPARSE_MMA_MASK
	.align		4
.L_12:
        /*0028*/ 	.byte	0x03, 0x50
        /*002a*/ 	.short	0x0000


	//----- nvinfo : EIATTR_MAXREG_COUNT
	.align		4
        /*002c*/ 	.byte	0x03, 0x1b
        /*002e*/ 	.short	0x00ff


	//----- nvinfo : EIATTR_MERCURY_ISA_VERSION
	.align		4
        /*0030*/ 	.byte	0x03, 0x5f
        /*0032*/ 	.short	0x0101


	//----- nvinfo : EIATTR_INT_WARP_WIDE_INSTR_OFFSETS
	.align		4
        /*0034*/ 	.byte	0x04, 0x31
        /*0036*/ 	.short	(.L_14 - .L_13)


	//   ....[0]....
.L_13:
        /*0038*/ 	.word	0x000000b0


	//   ....[1]....
        /*003c*/ 	.word	0x000000f0


	//----- nvinfo : EIATTR_VRC_CTA_INIT_COUNT
	.align		4
.L_14:
        /*0040*/ 	.byte	0x02, 0x4a
	.zero		1
	.zero		1


	//----- nvinfo : EIATTR_EXIT_INSTR_OFFSETS
	.align		4
        /*0044*/ 	.byte	0x04, 0x1c
        /*0046*/ 	.short	(.L_16 - .L_15)


	//   ....[0]....
.L_15:
        /*0048*/ 	.word	0x00000060


	//   ....[1]....
        /*004c*/ 	.word	0x00000120


	//----- nvinfo : EIATTR_CBANK_PARAM_SIZE
	.align		4
.L_16:
        /*0050*/ 	.byte	0x03, 0x19
        /*0052*/ 	.short	0x0010


	//----- nvinfo : EIATTR_PARAM_CBANK
	.align		4
        /*0054*/ 	.byte	0x04, 0x0a
        /*0056*/ 	.short	(.L_18 - .L_17)
	.align		4
.L_17:
        /*0058*/ 	.word	index@(.nv.constant0._Z9Array_sumPiS_)
        /*005c*/ 	.short	0x0380
        /*005e*/ 	.short	0x0010


	//----- nvinfo : EIATTR_SW_WAR
	.align		4
.L_18:
        /*0060*/ 	.byte	0x04, 0x36
        /*0062*/ 	.short	(.L_20 - .L_19)
.L_19:
        /*0064*/ 	.word	0x00000008
.L_20:


//--------------------- .nv.callgraph             --------------------------
	.section	.nv.callgraph,"",@"SHT_CUDA_CALLGRAPH"
	.align	4
	.sectionentsize	8
	.align		4
        /*0000*/ 	.word	0x00000000
	.align		4
        /*0004*/ 	.word	0xffffffff
	.align		4
        /*0008*/ 	.word	0x00000000
	.align		4
        /*000c*/ 	.word	0xfffffffe
	.align		4
        /*0010*/ 	.word	0x00000000
	.align		4
        /*0014*/ 	.word	0xfffffffd
	.align		4
        /*0018*/ 	.word	0x00000000
	.align		4
        /*001c*/ 	.word	0xfffffffc


//--------------------- .nv.constant4             --------------------------
	.section	.nv.constant4,"a",@progbits
	.align	8
	.align		8
.nv.constant4:
        /*0000*/ 	.dword	sum


//--------------------- .text._Z9Array_sumPiS_    --------------------------
	.section	.text._Z9Array_sumPiS_,"ax",@progbits
	.align	128
        .global         _Z9Array_sumPiS_
        .type           _Z9Array_sumPiS_,@function
        .size           _Z9Array_sumPiS_,(.L_x_1 - _Z9Array_sumPiS_)
        .other          _Z9Array_sumPiS_,@"STO_CUDA_ENTRY STV_DEFAULT"
_Z9Array_sumPiS_:
.text._Z9Array_sumPiS_:
[----:B------:R-:W-:Y:S08]  /*0000*/  LDC R1, c[0x0][0x37c] ;  /* 0x0000df00ff017b82 */ /* 0x000ff00000000800 */
[----:B------:R-:W0:Y:S01]  /*0010*/  LDC.64 R2, c[0x0][0x388] ;  /* 0x0000e200ff027b82 */ /* 0x000e220000000a00 */
[----:B------:R-:W0:Y:S02]  /*0020*/  LDCU.64 UR6, c[0x0][0x358] ;  /* 0x00006b00ff0677ac */ /* 0x000e240008000a00 */
[----:B0-----:R-:W2:Y:S01]  /*0030*/  LDG.E R2, desc[UR6][R2.64] ;  /* 0x0000000602027981 */ /* 0x001ea2000c1e1900 */
[----:B------:R-:W2:Y:S02]  /*0040*/  S2R R5, SR_TID.X ;  /* 0x0000000000057919 */ /* 0x000ea40000002100 */
[----:B--2---:R-:W-:-:S13]  /*0050*/  ISETP.GE.AND P0, PT, R5, R2, PT ;  /* 0x000000020500720c */ /* 0x004fda0003f06270 */
[----:B------:R-:W-:Y:S05]  /*0060*/  @P0 EXIT ;  /* 0x000000000000094d */ /* 0x000fea0003800000 */
[----:B------:R-:W0:Y:S02]  /*0070*/  LDC.64 R2, c[0x0][0x380] ;  /* 0x0000e000ff027b82 */ /* 0x000e240000000a00 */
[----:B0-----:R-:W-:-:S06]  /*0080*/  IMAD.WIDE.U32 R2, R5, 0x4, R2 ;  /* 0x0000000405027825 */ /* 0x001fcc00078e0002 */
[----:B------:R-:W2:Y:S01]  /*0090*/  LDG.E R2, desc[UR6][R2.64] ;  /* 0x0000000602027981 */ /* 0x000ea2000c1e1900 */
[----:B------:R-:W0:Y:S01]  /*00a0*/  LDC.64 R4, c[0x4][RZ] ;  /* 0x01000000ff047b82 */ /* 0x000e220000000a00 */
[----:B------:R-:W-:Y:S01]  /*00b0*/  VOTEU.ANY UR4, UPT, PT ;  /* 0x0000000000047886 */ /* 0x000fe200038e0100 */
[----:B------:R-:W1:Y:S01]  /*00c0*/  S2R R0, SR_LANEID ;  /* 0x0000000000007919 */ /* 0x000e620000000000 */
[----:B------:R-:W-:-:S06]  /*00d0*/  UFLO.U32 UR4, UR4 ;  /* 0x00000004000472bd */ /* 0x000fcc00080e0000 */
[----:B-1----:R-:W-:Y:S01]  /*00e0*/  ISETP.EQ.U32.AND P0, PT, R0, UR4, PT ;  /* 0x0000000400007c0c */ /* 0x002fe2000bf02070 */
[----:B--2---:R-:W1:Y:S02]  /*00f0*/  REDUX.SUM UR5, R2 ;  /* 0x00000000020573c4 */ /* 0x004e64000000c000 */
[----:B-1----:R-:W-:-:S10]  /*0100*/  MOV R7, UR5 ;  /* 0x0000000500077c02 */ /* 0x002fd40008000f00 */
[----:B0-----:R-:W-:Y:S01]  /*0110*/  @P0 REDG.E.ADD.STRONG.GPU desc[UR6][R4.64], R7 ;  /* 0x000000070400098e */ /* 0x001fe2000c12e106 */
[----:B------:R-:W-:Y:S05]  /*0120*/  EXIT ;  /* 0x000000000000794d */ /* 0x000fea0003800000 */
.L_x_0:
[----:B------:R-:W-:-:S00]  /*0130*/  BRA `(.L_x_0) ;  /* 0xfffffffc00fc7947 */ /* 0x000fc0000383ffff */
[----:B------:R-:W-:-:S00]  /*0140*/  NOP ;  /* 0x0000000000007918 */ /* 0x000fc00000000000 */
        /* <DEDUP_REMOVED lines=11> */
.L_x_1:


//--------------------- .nv.shared.reserved.0     --------------------------
	.section	.nv.shared.reserved.0,"aw",@nobits
	.weak		__nv_reservedSMEM_offset_0_alias
	.size		__nv_reservedSMEM_offset_0_alias, 0, 64
	.other		__nv_reservedSMEM_offset_0_alias,@"STO_CUDA_RESERVED_SHARED STV_DEFAULT"
__nv_reservedSMEM_offset_0_alias:
	.zero		0
	.zero		64


//--------------------- .nv.global                --------------------------
	.section	.nv.global,"aw",@nobits
	.align	4
.nv.global:
	.type		sum,@object
	.size		sum,(.L_0 - sum)
	.other		sum,@"STV_DEFAULT STO_CUDA_MANAGED"
sum:
	.zero		4
.L_0:


//--------------------- .nv.constant0._Z9Array_sumPiS_ --------------------------
	.section	.nv.constant0._Z9Array_sumPiS_,"a",@progbits
	.sectionflags	@""
	.align	4
.nv.constant0._Z9Array_sumPiS_:
	.zero		912


//--------------------- SYMBOLS --------------------------

	.type		.nv.reservedSmem.offset0,@object
	.size		.nv.reservedSmem.offset0,0x4
